//
// Generated by NVIDIA NVVM Compiler
//
// Compiler Build ID: CL-36424714
// Cuda compilation tools, release 13.0, V13.0.88
// Based on NVVM 20.0.0
//

.version 9.0
.target sm_100
.address_size 64

	// .globl	_Z32sparseMatrixVectorMultiplicationPKfS0_Pfii

.visible .entry _Z32sparseMatrixVectorMultiplicationPKfS0_Pfii(
	.param .u64 .ptr .align 1 _Z32sparseMatrixVectorMultiplicationPKfS0_Pfii_param_0,
	.param .u64 .ptr .align 1 _Z32sparseMatrixVectorMultiplicationPKfS0_Pfii_param_1,
	.param .u64 .ptr .align 1 _Z32sparseMatrixVectorMultiplicationPKfS0_Pfii_param_2,
	.param .u32 _Z32sparseMatrixVectorMultiplicationPKfS0_Pfii_param_3,
	.param .u32 _Z32sparseMatrixVectorMultiplicationPKfS0_Pfii_param_4
)
{
	.reg .pred 	%p<26>;
	.reg .b32 	%r<31>;
	.reg .b32 	%f<96>;
	.reg .b64 	%rd<41>;

	ld.param.u64 	%rd22, [_Z32sparseMatrixVectorMultiplicationPKfS0_Pfii_param_0];
	ld.param.u64 	%rd23, [_Z32sparseMatrixVectorMultiplicationPKfS0_Pfii_param_1];
	ld.param.u64 	%rd21, [_Z32sparseMatrixVectorMultiplicationPKfS0_Pfii_param_2];
	ld.param.u32 	%r16, [_Z32sparseMatrixVectorMultiplicationPKfS0_Pfii_param_3];
	ld.param.u32 	%r17, [_Z32sparseMatrixVectorMultiplicationPKfS0_Pfii_param_4];
	cvta.to.global.u64 	%rd1, %rd23;
	cvta.to.global.u64 	%rd2, %rd22;
	mov.u32 	%r18, %ctaid.x;
	mov.u32 	%r19, %ntid.x;
	mov.u32 	%r20, %tid.x;
	mad.lo.s32 	%r1, %r18, %r19, %r20;
	setp.ge.s32 	%p1, %r1, %r16;
	@%p1 bra 	$L__BB0_43;
	setp.lt.s32 	%p2, %r17, 1;
	mov.f32 	%f75, 0f00000000;
	@%p2 bra 	$L__BB0_42;
	and.b32  	%r2, %r17, 7;
	setp.lt.u32 	%p3, %r17, 8;
	mov.f32 	%f75, 0f00000000;
	mov.b32 	%r29, 0;
	@%p3 bra 	$L__BB0_21;
	and.b32  	%r29, %r17, 2147483640;
	neg.s32 	%r27, %r29;
	shl.b32 	%r5, %r16, 3;
	add.s64 	%rd40, %rd1, 16;
	mov.f32 	%f75, 0f00000000;
	mul.wide.s32 	%rd6, %r16, 4;
	mov.u32 	%r26, %r1;
$L__BB0_4:
	.pragma "nounroll";
	mul.wide.s32 	%rd24, %r26, 4;
	add.s64 	%rd5, %rd2, %rd24;
	ld.global.f32 	%f2, [%rd5];
	setp.eq.f32 	%p4, %f2, 0f00000000;
	@%p4 bra 	$L__BB0_6;
	ld.global.f32 	%f57, [%rd40+-16];
	fma.rn.f32 	%f75, %f2, %f57, %f75;
$L__BB0_6:
	add.s64 	%rd7, %rd5, %rd6;
	ld.global.f32 	%f5, [%rd7];
	setp.eq.f32 	%p5, %f5, 0f00000000;
	@%p5 bra 	$L__BB0_8;
	ld.global.f32 	%f58, [%rd40+-12];
	fma.rn.f32 	%f75, %f5, %f58, %f75;
$L__BB0_8:
	add.s64 	%rd8, %rd7, %rd6;
	ld.global.f32 	%f8, [%rd8];
	setp.eq.f32 	%p6, %f8, 0f00000000;
	@%p6 bra 	$L__BB0_10;
	ld.global.f32 	%f59, [%rd40+-8];
	fma.rn.f32 	%f75, %f8, %f59, %f75;
$L__BB0_10:
	add.s64 	%rd9, %rd8, %rd6;
	ld.global.f32 	%f11, [%rd9];
	setp.eq.f32 	%p7, %f11, 0f00000000;
	@%p7 bra 	$L__BB0_12;
	ld.global.f32 	%f60, [%rd40+-4];
	fma.rn.f32 	%f75, %f11, %f60, %f75;
$L__BB0_12:
	add.s64 	%rd10, %rd9, %rd6;
	ld.global.f32 	%f14, [%rd10];
	setp.eq.f32 	%p8, %f14, 0f00000000;
	@%p8 bra 	$L__BB0_14;
	ld.global.f32 	%f61, [%rd40];
	fma.rn.f32 	%f75, %f14, %f61, %f75;
$L__BB0_14:
	add.s64 	%rd11, %rd10, %rd6;
	ld.global.f32 	%f17, [%rd11];
	setp.eq.f32 	%p9, %f17, 0f00000000;
	@%p9 bra 	$L__BB0_16;
	ld.global.f32 	%f62, [%rd40+4];
	fma.rn.f32 	%f75, %f17, %f62, %f75;
$L__BB0_16:
	add.s64 	%rd12, %rd11, %rd6;
	ld.global.f32 	%f20, [%rd12];
	setp.eq.f32 	%p10, %f20, 0f00000000;
	@%p10 bra 	$L__BB0_18;
	ld.global.f32 	%f63, [%rd40+8];
	fma.rn.f32 	%f75, %f20, %f63, %f75;
$L__BB0_18:
	add.s64 	%rd25, %rd12, %rd6;
	ld.global.f32 	%f23, [%rd25];
	setp.eq.f32 	%p11, %f23, 0f00000000;
	@%p11 bra 	$L__BB0_20;
	ld.global.f32 	%f64, [%rd40+12];
	fma.rn.f32 	%f75, %f23, %f64, %f75;
$L__BB0_20:
	add.s32 	%r27, %r27, 8;
	add.s32 	%r26, %r26, %r5;
	add.s64 	%rd40, %rd40, 32;
	setp.ne.s32 	%p12, %r27, 0;
	@%p12 bra 	$L__BB0_4;
$L__BB0_21:
	setp.eq.s32 	%p13, %r2, 0;
	@%p13 bra 	$L__BB0_42;
	and.b32  	%r11, %r17, 3;
	setp.lt.u32 	%p14, %r2, 4;
	@%p14 bra 	$L__BB0_32;
	mad.lo.s32 	%r22, %r29, %r16, %r1;
	mul.wide.s32 	%rd26, %r22, 4;
	add.s64 	%rd14, %rd2, %rd26;
	ld.global.f32 	%f28, [%rd14];
	setp.eq.f32 	%p15, %f28, 0f00000000;
	mul.wide.u32 	%rd27, %r29, 4;
	add.s64 	%rd15, %rd1, %rd27;
	@%p15 bra 	$L__BB0_25;
	ld.global.f32 	%f66, [%rd15];
	fma.rn.f32 	%f75, %f28, %f66, %f75;
$L__BB0_25:
	mul.wide.s32 	%rd16, %r16, 4;
	add.s64 	%rd17, %rd14, %rd16;
	ld.global.f32 	%f31, [%rd17];
	setp.eq.f32 	%p16, %f31, 0f00000000;
	@%p16 bra 	$L__BB0_27;
	ld.global.f32 	%f67, [%rd15+4];
	fma.rn.f32 	%f75, %f31, %f67, %f75;
$L__BB0_27:
	add.s64 	%rd18, %rd17, %rd16;
	ld.global.f32 	%f34, [%rd18];
	setp.eq.f32 	%p17, %f34, 0f00000000;
	@%p17 bra 	$L__BB0_29;
	ld.global.f32 	%f68, [%rd15+8];
	fma.rn.f32 	%f75, %f34, %f68, %f75;
$L__BB0_29:
	add.s64 	%rd28, %rd18, %rd16;
	ld.global.f32 	%f37, [%rd28];
	setp.eq.f32 	%p18, %f37, 0f00000000;
	@%p18 bra 	$L__BB0_31;
	ld.global.f32 	%f69, [%rd15+12];
	fma.rn.f32 	%f75, %f37, %f69, %f75;
$L__BB0_31:
	add.s32 	%r29, %r29, 4;
$L__BB0_32:
	setp.eq.s32 	%p19, %r11, 0;
	@%p19 bra 	$L__BB0_42;
	setp.eq.s32 	%p20, %r11, 1;
	@%p20 bra 	$L__BB0_39;
	mad.lo.s32 	%r23, %r29, %r16, %r1;
	mul.wide.s32 	%rd29, %r23, 4;
	add.s64 	%rd19, %rd2, %rd29;
	ld.global.f32 	%f42, [%rd19];
	setp.eq.f32 	%p21, %f42, 0f00000000;
	mul.wide.u32 	%rd30, %r29, 4;
	add.s64 	%rd20, %rd1, %rd30;
	@%p21 bra 	$L__BB0_36;
	ld.global.f32 	%f71, [%rd20];
	fma.rn.f32 	%f75, %f42, %f71, %f75;
$L__BB0_36:
	mul.wide.s32 	%rd31, %r16, 4;
	add.s64 	%rd32, %rd19, %rd31;
	ld.global.f32 	%f45, [%rd32];
	setp.eq.f32 	%p22, %f45, 0f00000000;
	@%p22 bra 	$L__BB0_38;
	ld.global.f32 	%f72, [%rd20+4];
	fma.rn.f32 	%f75, %f45, %f72, %f75;
$L__BB0_38:
	add.s32 	%r29, %r29, 2;
$L__BB0_39:
	and.b32  	%r24, %r17, 1;
	setp.eq.b32 	%p23, %r24, 1;
	not.pred 	%p24, %p23;
	@%p24 bra 	$L__BB0_42;
	mad.lo.s32 	%r25, %r29, %r16, %r1;
	mul.wide.s32 	%rd33, %r25, 4;
	add.s64 	%rd34, %rd2, %rd33;
	ld.global.f32 	%f50, [%rd34];
	setp.eq.f32 	%p25, %f50, 0f00000000;
	@%p25 bra 	$L__BB0_42;
	mul.wide.u32 	%rd35, %r29, 4;
	add.s64 	%rd36, %rd1, %rd35;
	ld.global.f32 	%f73, [%rd36];
	fma.rn.f32 	%f75, %f50, %f73, %f75;
$L__BB0_42:
	cvta.to.global.u64 	%rd37, %rd21;
	mul.wide.s32 	%rd38, %r1, 4;
	add.s64 	%rd39, %rd37, %rd38;
	st.global.f32 	[%rd39], %f75;
$L__BB0_43:
	ret;

}


// ===== COMPILED SASS (sm_100) =====

	.target	sm_100

	.elftype	@"ET_EXEC"


//--------------------- .note.nv.tkinfo           --------------------------
	.section	.note.nv.tkinfo,"",@"SHT_NOTE"
	.sectionflags	@"SHF_NOTE_NV_TKINFO"
	.tkinfo
        /*0018*/ 	.word	0x00000002
        /*0030*/ 	.string	""
        /*0030*/ 	.string	"ptxas"
        /*0030*/ 	.string	"Cuda compilation tools, release 13.0, V13.0.88"
        /*0030*/ 	.string	"Build cuda_13.0.r13.0/compiler.36424714_0"
        /*0030*/ 	.string	"-arch sm_100 -m 64 "



//--------------------- .note.nv.cuinfo           --------------------------
	.section	.note.nv.cuinfo,"",@"SHT_NOTE"
	.sectionflags	@"SHF_NOTE_NV_CUINFO"
        /*0018*/ 	.short	0x0002
        /*001a*/ 	.short	0x0064
        /*001c*/ 	.short	0x0082
	.zero		2


//--------------------- .nv.info                  --------------------------
	.section	.nv.info,"",@"SHT_CUDA_INFO"
	.align	4


	//----- nvinfo : EIATTR_REGCOUNT
	.align		4
        /*0000*/ 	.byte	0x04, 0x2f
        /*0002*/ 	.short	(.L_1 - .L_0)
	.align		4
.L_0:
        /*0004*/ 	.word	index@(_Z32sparseMatrixVectorMultiplicationPKfS0_Pfii)
        /*0008*/ 	.word	0x00000020


	//----- nvinfo : EIATTR_FRAME_SIZE
	.align		4
.L_1:
        /*000c*/ 	.byte	0x04, 0x11
        /*000e*/ 	.short	(.L_3 - .L_2)
	.align		4
.L_2:
        /*0010*/ 	.word	index@(_Z32sparseMatrixVectorMultiplicationPKfS0_Pfii)
        /*0014*/ 	.word	0x00000000


	//----- nvinfo : EIATTR_MIN_STACK_SIZE
	.align		4
.L_3:
        /*0018*/ 	.byte	0x04, 0x12
        /*001a*/ 	.short	(.L_5 - .L_4)
	.align		4
.L_4:
        /*001c*/ 	.word	index@(_Z32sparseMatrixVectorMultiplicationPKfS0_Pfii)
        /*0020*/ 	.word	0x00000000
.L_5:


//--------------------- .nv.compat                --------------------------
	.section	.nv.compat,"",@"SHT_CUDA_COMPAT_INFO"
	.align	4
        /*0000*/ 	.byte	0x02, 0x09, 0x00, 0x00, 0x02, 0x02, 0x01, 0x00, 0x02, 0x05, 0x05, 0x00, 0x03, 0x07, 0x01, 0x01
        /*0010*/ 	.byte	0x02, 0x03, 0x00, 0x00, 0x02, 0x06, 0x01, 0x00, 0x04, 0x0b, 0x08, 0x00, 0x09, 0x00, 0x00, 0x00
        /*0020*/ 	.byte	0x00, 0x00, 0x00, 0x00


//--------------------- .nv.info._Z32sparseMatrixVectorMultiplicationPKfS0_Pfii --------------------------
	.section	.nv.info._Z32sparseMatrixVectorMultiplicationPKfS0_Pfii,"",@"SHT_CUDA_INFO"
	.sectionflags	@""
	.align	4


	//----- nvinfo : EIATTR_CUDA_API_VERSION
	.align		4
        /*0000*/ 	.byte	0x04, 0x37
        /*0002*/ 	.short	(.L_7 - .L_6)
.L_6:
        /*0004*/ 	.word	0x00000082


	//----- nvinfo : EIATTR_KPARAM_INFO
	.align		4
.L_7:
        /*0008*/ 	.byte	0x04, 0x17
        /*000a*/ 	.short	(.L_9 - .L_8)
.L_8:
        /*000c*/ 	.word	0x00000000
        /*0010*/ 	.short	0x0004
        /*0012*/ 	.short	0x001c
        /*0014*/ 	.byte	0x00, 0xf0, 0x11, 0x00


	//----- nvinfo : EIATTR_KPARAM_INFO
	.align		4
.L_9:
        /*0018*/ 	.byte	0x04, 0x17
        /*001a*/ 	.short	(.L_11 - .L_10)
.L_10:
        /*001c*/ 	.word	0x00000000
        /*0020*/ 	.short	0x0003
        /*0022*/ 	.short	0x0018
        /*0024*/ 	.byte	0x00, 0xf0, 0x11, 0x00


	//----- nvinfo : EIATTR_KPARAM_INFO
	.align		4
.L_11:
        /*0028*/ 	.byte	0x04, 0x17
        /*002a*/ 	.short	(.L_13 - .L_12)
.L_12:
        /*002c*/ 	.word	0x00000000
        /*0030*/ 	.short	0x0002
        /*0032*/ 	.short	0x0010
        /*0034*/ 	.byte	0x00, 0xf5, 0x21, 0x00


	//----- nvinfo : EIATTR_KPARAM_INFO
	.align		4
.L_13:
        /*0038*/ 	.byte	0x04, 0x17
        /*003a*/ 	.short	(.L_15 - .L_14)
.L_14:
        /*003c*/ 	.word	0x00000000
        /*0040*/ 	.short	0x0001
        /*0042*/ 	.short	0x0008
        /*0044*/ 	.byte	0x00, 0xf5, 0x21, 0x00


	//----- nvinfo : EIATTR_KPARAM_INFO
	.align		4
.L_15:
        /*0048*/ 	.byte	0x04, 0x17
        /*004a*/ 	.short	(.L_17 - .L_16)
.L_16:
        /*004c*/ 	.word	0x00000000
        /*0050*/ 	.short	0x0000
        /*0052*/ 	.short	0x0000
        /*0054*/ 	.byte	0x00, 0xf5, 0x21, 0x00


	//----- nvinfo : EIATTR_SPARSE_MMA_MASK
	.align		4
.L_17:
        /*0058*/ 	.byte	0x03, 0x50
        /*005a*/ 	.short	0x0000


	//----- nvinfo : EIATTR_MAXREG_COUNT
	.align		4
        /*005c*/ 	.byte	0x03, 0x1b
        /*005e*/ 	.short	0x00ff


	//----- nvinfo : EIATTR_MERCURY_ISA_VERSION
	.align		4
        /*0060*/ 	.byte	0x03, 0x5f
        /*0062*/ 	.short	0x0101


	//----- nvinfo : EIATTR_VRC_CTA_INIT_COUNT
	.align		4
        /*0064*/ 	.byte	0x02, 0x4a
	.zero		1
	.zero		1


	//----- nvinfo : EIATTR_EXIT_INSTR_OFFSETS
	.align		4
        /*0068*/ 	.byte	0x04, 0x1c
        /*006a*/ 	.short	(.L_19 - .L_18)


	//   ....[0]....
.L_18:
        /*006c*/ 	.word	0x00000080


	//   ....[1]....
        /*0070*/ 	.word	0x00000920


	//----- nvinfo : EIATTR_CRS_STACK_SIZE
	.align		4
.L_19:
        /*0074*/ 	.byte	0x04, 0x1e
        /*0076*/ 	.short	(.L_21 - .L_20)
.L_20:
        /*0078*/ 	.word	0x00000000


	//----- nvinfo : EIATTR_CBANK_PARAM_SIZE
	.align		4
.L_21:
        /*007c*/ 	.byte	0x03, 0x19
        /*007e*/ 	.short	0x0020


	//----- nvinfo : EIATTR_PARAM_CBANK
	.align		4
        /*0080*/ 	.byte	0x04, 0x0a
        /*0082*/ 	.short	(.L_23 - .L_22)
	.align		4
.L_22:
        /*0084*/ 	.word	index@(.nv.constant0._Z32sparseMatrixVectorMultiplicationPKfS0_Pfii)
        /*0088*/ 	.short	0x0380
        /*008a*/ 	.short	0x0020


	//----- nvinfo : EIATTR_SW_WAR
	.align		4
.L_23:
        /*008c*/ 	.byte	0x04, 0x36
        /*008e*/ 	.short	(.L_25 - .L_24)
.L_24:
        /*0090*/ 	.word	0x00000008
.L_25:


//--------------------- .nv.callgraph             --------------------------
	.section	.nv.callgraph,"",@"SHT_CUDA_CALLGRAPH"
	.align	4
	.sectionentsize	8
	.align		4
        /*0000*/ 	.word	0x00000000
	.align		4
        /*0004*/ 	.word	0xffffffff
	.align		4
        /*0008*/ 	.word	0x00000000
	.align		4
        /*000c*/ 	.word	0xfffffffe
	.align		4
        /*0010*/ 	.word	0x00000000
	.align		4
        /*0014*/ 	.word	0xfffffffd
	.align		4
        /*0018*/ 	.word	0x00000000
	.align		4
        /*001c*/ 	.word	0xfffffffc


//--------------------- .text._Z32sparseMatrixVectorMultiplicationPKfS0_Pfii --------------------------
	.section	.text._Z32sparseMatrixVectorMultiplicationPKfS0_Pfii,"ax",@progbits
	.align	128
        .global         _Z32sparseMatrixVectorMultiplicationPKfS0_Pfii
        .type           _Z32sparseMatrixVectorMultiplicationPKfS0_Pfii,@function
        .size           _Z32sparseMatrixVectorMultiplicationPKfS0_Pfii,(.L_x_7 - _Z32sparseMatrixVectorMultiplicationPKfS0_Pfii)
        .other          _Z32sparseMatrixVectorMultiplicationPKfS0_Pfii,@"STO_CUDA_ENTRY STV_DEFAULT"
_Z32sparseMatrixVectorMultiplicationPKfS0_Pfii:
.text._Z32sparseMatrixVectorMultiplicationPKfS0_Pfii:
[----:B------:R-:W-:Y:S01]  /*0000*/  LDC R1, c[0x0][0x37c] ;  /* 0x0000df00ff017b82 */ /* 0x000fe20000000800 */
[----:B------:R-:W0:Y:S07]  /*0010*/  S2R R3, SR_TID.X ;  /* 0x0000000000037919 */ /* 0x000e2e0000002100 */
[----:B------:R-:W0:Y:S01]  /*0020*/  S2UR UR4, SR_CTAID.X ;  /* 0x00000000000479c3 */ /* 0x000e220000002500 */
[----:B------:R-:W1:Y:S07]  /*0030*/  LDCU UR5, c[0x0][0x398] ;  /* 0x00007300ff0577ac */ /* 0x000e6e0008000800 */
[----:B------:R-:W0:Y:S01]  /*0040*/  LDC R0, c[0x0][0x360] ;  /* 0x0000d800ff007b82 */ /* 0x000e220000000800 */
[----:B-1----:R-:W-:Y:S01]  /*0050*/  MOV R11, UR5 ;  /* 0x00000005000b7c02 */ /* 0x002fe20008000f00 */
[----:B0-----:R-:W-:-:S05]  /*0060*/  IMAD R0, R0, UR4, R3 ;  /* 0x0000000400007c24 */ /* 0x001fca000f8e0203 */
[----:B------:R-:W-:-:S13]  /*0070*/  ISETP.GE.AND P0, PT, R0, R11, PT ;  /* 0x0000000b0000720c */ /* 0x000fda0003f06270 */
[----:B------:R-:W-:Y:S05]  /*0080*/  @P0 EXIT ;  /* 0x000000000000094d */ /* 0x000fea0003800000 */
[----:B------:R-:W0:Y:S01]  /*0090*/  LDCU UR4, c[0x0][0x39c] ;  /* 0x00007380ff0477ac */ /* 0x000e220008000800 */
[----:B------:R-:W-:Y:S01]  /*00a0*/  HFMA2 R8, -RZ, RZ, 0, 0 ;  /* 0x00000000ff087431 */ /* 0x000fe200000001ff */
[----:B------:R-:W1:Y:S01]  /*00b0*/  LDCU.64 UR10, c[0x0][0x358] ;  /* 0x00006b00ff0a77ac */ /* 0x000e620008000a00 */
[----:B0-----:R-:W-:-:S09]  /*00c0*/  UISETP.GE.AND UP0, UPT, UR4, 0x1, UPT ;  /* 0x000000010400788c */ /* 0x001fd2000bf06270 */
[----:B-1----:R-:W-:Y:S05]  /*00d0*/  BRA.U !UP0, `(.L_x_0) ;  /* 0x0000000908047547 */ /* 0x002fea000b800000 */
[----:B------:R-:W-:Y:S01]  /*00e0*/  UISETP.GE.U32.AND UP1, UPT, UR4, 0x8, UPT ;  /* 0x000000080400788c */ /* 0x000fe2000bf26070 */
[----:B------:R-:W-:Y:S01]  /*00f0*/  CS2R R8, SRZ ;  /* 0x0000000000087805 */ /* 0x000fe2000001ff00 */
[----:B------:R-:W-:-:S04]  /*0100*/  ULOP3.LUT UR8, UR4, 0x7, URZ, 0xc0, !UPT ;  /* 0x0000000704087892 */ /* 0x000fc8000f8ec0ff */
[----:B------:R-:W-:-:S03]  /*0110*/  UISETP.NE.AND UP0, UPT, UR8, URZ, UPT ;  /* 0x000000ff0800728c */ /* 0x000fc6000bf05270 */
[----:B------:R-:W-:Y:S08]  /*0120*/  BRA.U !UP1, `(.L_x_1) ;  /* 0x0000000109f07547 */ /* 0x000ff0000b800000 */
[----:B------:R-:W0:Y:S01]  /*0130*/  LDCU.64 UR6, c[0x0][0x388] ;  /* 0x00007100ff0677ac */ /* 0x000e220008000a00 */
[----:B------:R-:W-:Y:S02]  /*0140*/  MOV R8, RZ ;  /* 0x000000ff00087202 */ /* 0x000fe40000000f00 */
[----:B------:R-:W-:Y:S01]  /*0150*/  MOV R12, R0 ;  /* 0x00000000000c7202 */ /* 0x000fe20000000f00 */
[----:B------:R-:W-:-:S06]  /*0160*/  ULOP3.LUT UR4, UR4, 0x7ffffff8, URZ, 0xc0, !UPT ;  /* 0x7ffffff804047892 */ /* 0x000fcc000f8ec0ff */
[----:B------:R-:W-:Y:S01]  /*0170*/  MOV R9, UR4 ;  /* 0x0000000400097c02 */ /* 0x000fe20008000f00 */
[----:B0-----:R-:W-:-:S04]  /*0180*/  UIADD3 UR5, UP1, UPT, UR6, 0x10, URZ ;  /* 0x0000001006057890 */ /* 0x001fc8000ff3e0ff */
[----:B------:R-:W-:Y:S02]  /*0190*/  UIADD3.X UR6, UPT, UPT, URZ, UR7, URZ, UP1, !UPT ;  /* 0x00000007ff067290 */ /* 0x000fe40008ffe4ff */
[----:B------:R-:W-:Y:S01]  /*01a0*/  MOV R10, UR5 ;  /* 0x00000005000a7c02 */ /* 0x000fe20008000f00 */
[----:B------:R-:W-:-:S03]  /*01b0*/  UIADD3 UR7, UPT, UPT, -UR4, URZ, URZ ;  /* 0x000000ff04077290 */ /* 0x000fc6000fffe1ff */
[----:B------:R-:W-:-:S09]  /*01c0*/  MOV R15, UR6 ;  /* 0x00000006000f7c02 */ /* 0x000fd20008000f00 */
.L_x_2:
[----:B------:R-:W0:Y:S08]  /*01d0*/  LDC.64 R2, c[0x0][0x380] ;  /* 0x0000e000ff027b82 */ /* 0x000e300000000a00 */
[----:B------:R-:W1:Y:S01]  /*01e0*/  LDC R11, c[0x0][0x398] ;  /* 0x0000e600ff0b7b82 */ /* 0x000e620000000800 */
[----:B0-----:R-:W-:-:S05]  /*01f0*/  IMAD.WIDE R4, R12, 0x4, R2 ;  /* 0x000000040c047825 */ /* 0x001fca00078e0202 */
[----:B------:R0:W2:Y:S01]  /*0200*/  LDG.E R13, desc[UR10][R4.64] ;  /* 0x0000000a040d7981 */ /* 0x0000a2000c1e1900 */
[----:B-1----:R-:W-:-:S04]  /*0210*/  IMAD.WIDE R20, R11, 0x4, R4 ;  /* 0x000000040b147825 */ /* 0x002fc800078e0204 */
[C---:B------:R-:W-:Y:S02]  /*0220*/  IMAD.WIDE R22, R11.reuse, 0x4, R20 ;  /* 0x000000040b167825 */ /* 0x040fe400078e0214 */
[----:B------:R-:W3:Y:S02]  /*0230*/  LDG.E R21, desc[UR10][R20.64] ;  /* 0x0000000a14157981 */ /* 0x000ee4000c1e1900 */
[C---:B------:R-:W-:Y:S02]  /*0240*/  IMAD.WIDE R16, R11.reuse, 0x4, R22 ;  /* 0x000000040b107825 */ /* 0x040fe400078e0216 */
[----:B------:R-:W4:Y:S02]  /*0250*/  LDG.E R23, desc[UR10][R22.64] ;  /* 0x0000000a16177981 */ /* 0x000f24000c1e1900 */
[C---:B------:R-:W-:Y:S02]  /*0260*/  IMAD.WIDE R18, R11.reuse, 0x4, R16 ;  /* 0x000000040b127825 */ /* 0x040fe400078e0210 */
[----:B------:R-:W5:Y:S02]  /*0270*/  LDG.E R17, desc[UR10][R16.64] ;  /* 0x0000000a10117981 */ /* 0x000f64000c1e1900 */
[----:B------:R-:W-:-:S02]  /*0280*/  IMAD.WIDE R2, R11, 0x4, R18 ;  /* 0x000000040b027825 */ /* 0x000fc400078e0212 */
[----:B------:R-:W5:Y:S02]  /*0290*/  LDG.E R19, desc[UR10][R18.64] ;  /* 0x0000000a12137981 */ /* 0x000f64000c1e1900 */
[C---:B0-----:R-:W-:Y:S02]  /*02a0*/  IMAD.WIDE R4, R11.reuse, 0x4, R2 ;  /* 0x000000040b047825 */ /* 0x041fe400078e0202 */
[----:B------:R0:W5:Y:S04]  /*02b0*/  LDG.E R27, desc[UR10][R2.64] ;  /* 0x0000000a021b7981 */ /* 0x000168000c1e1900 */
[----:B------:R-:W5:Y:S01]  /*02c0*/  LDG.E R29, desc[UR10][R4.64] ;  /* 0x0000000a041d7981 */ /* 0x000f62000c1e1900 */
[----:B------:R-:W-:Y:S01]  /*02d0*/  IMAD.WIDE R6, R11, 0x4, R4 ;  /* 0x000000040b067825 */ /* 0x000fe200078e0204 */
[----:B0-----:R-:W-:-:S05]  /*02e0*/  MOV R2, R10 ;  /* 0x0000000a00027202 */ /* 0x001fca0000000f00 */
[----:B------:R-:W5:Y:S01]  /*02f0*/  LDG.E R6, desc[UR10][R6.64] ;  /* 0x0000000a06067981 */ /* 0x000f62000c1e1900 */
[----:B------:R-:W-:Y:S02]  /*0300*/  MOV R3, R15 ;  /* 0x0000000f00037202 */ /* 0x000fe40000000f00 */
[----:B--2---:R-:W-:-:S13]  /*0310*/  FSETP.NEU.AND P6, PT, R13, RZ, PT ;  /* 0x000000ff0d00720b */ /* 0x004fda0003fcd000 */
[----:B------:R-:W2:Y:S01]  /*0320*/  @P6 LDG.E R10, desc[UR10][R2.64+-0x10] ;  /* 0xfffff00a020a6981 */ /* 0x000ea2000c1e1900 */
[----:B---3--:R-:W-:Y:S02]  /*0330*/  FSETP.NEU.AND P0, PT, R21, RZ, PT ;  /* 0x000000ff1500720b */ /* 0x008fe40003f0d000 */
[----:B----4-:R-:W-:Y:S02]  /*0340*/  FSETP.NEU.AND P1, PT, R23, RZ, PT ;  /* 0x000000ff1700720b */ /* 0x010fe40003f2d000 */
[----:B-----5:R-:W-:-:S09]  /*0350*/  FSETP.NEU.AND P2, PT, R17, RZ, PT ;  /* 0x000000ff1100720b */ /* 0x020fd20003f4d000 */
[----:B------:R-:W3:Y:S01]  /*0360*/  @P0 LDG.E R14, desc[UR10][R2.64+-0xc] ;  /* 0xfffff40a020e0981 */ /* 0x000ee2000c1e1900 */
[----:B------:R-:W-:-:S03]  /*0370*/  FSETP.NEU.AND P3, PT, R19, RZ, PT ;  /* 0x000000ff1300720b */ /* 0x000fc60003f6d000 */
[----:B------:R-:W4:Y:S01]  /*0380*/  @P1 LDG.E R15, desc[UR10][R2.64+-0x8] ;  /* 0xfffff80a020f1981 */ /* 0x000f22000c1e1900 */
[----:B------:R-:W-:-:S03]  /*0390*/  FSETP.NEU.AND P4, PT, R27, RZ, PT ;  /* 0x000000ff1b00720b */ /* 0x000fc60003f8d000 */
[----:B------:R-:W5:Y:S01]  /*03a0*/  @P2 LDG.E R4, desc[UR10][R2.64+-0x4] ;  /* 0xfffffc0a02042981 */ /* 0x000f62000c1e1900 */
[----:B------:R-:W-:-:S05]  /*03b0*/  FSETP.NEU.AND P5, PT, R29, RZ, PT ;  /* 0x000000ff1d00720b */ /* 0x000fca0003fad000 */
[----:B------:R-:W5:Y:S04]  /*03c0*/  @P3 LDG.E R5, desc[UR10][R2.64] ;  /* 0x0000000a02053981 */ /* 0x000f68000c1e1900 */
[----:B------:R-:W5:Y:S01]  /*03d0*/  @P4 LDG.E R7, desc[UR10][R2.64+0x4] ;  /* 0x0000040a02074981 */ /* 0x000f62000c1e1900 */
[----:B--2---:R-:W-:Y:S01]  /*03e0*/  @P6 FFMA R8, R13, R10, R8 ;  /* 0x0000000a0d086223 */ /* 0x004fe20000000008 */
[----:B------:R-:W-:Y:S02]  /*03f0*/  FSETP.NEU.AND P6, PT, R6, RZ, PT ;  /* 0x000000ff0600720b */ /* 0x000fe40003fcd000 */
[----:B------:R-:W2:Y:S11]  /*0400*/  @P5 LDG.E R13, desc[UR10][R2.64+0x8] ;  /* 0x0000080a020d5981 */ /* 0x000eb6000c1e1900 */
[----:B------:R-:W2:Y:S01]  /*0410*/  @P6 LDG.E R25, desc[UR10][R2.64+0xc] ;  /* 0x00000c0a02196981 */ /* 0x000ea2000c1e1900 */
[----:B---3--:R-:W-:-:S04]  /*0420*/  @P0 FFMA R8, R21, R14, R8 ;  /* 0x0000000e15080223 */ /* 0x008fc80000000008 */
[----:B----4-:R-:W-:Y:S01]  /*0430*/  @P1 FFMA R8, R23, R15, R8 ;  /* 0x0000000f17081223 */ /* 0x010fe20000000008 */
[----:B------:R-:W-:-:S03]  /*0440*/  UIADD3 UR7, UPT, UPT, UR7, 0x8, URZ ;  /* 0x0000000807077890 */ /* 0x000fc6000fffe0ff */
[----:B-----5:R-:W-:Y:S01]  /*0450*/  @P2 FFMA R8, R17, R4, R8 ;  /* 0x0000000411082223 */ /* 0x020fe20000000008 */
[----:B------:R-:W-:-:S03]  /*0460*/  UISETP.NE.AND UP1, UPT, UR7, URZ, UPT ;  /* 0x000000ff0700728c */ /* 0x000fc6000bf25270 */
[----:B------:R-:W-:Y:S01]  /*0470*/  @P3 FFMA R8, R19, R5, R8 ;  /* 0x0000000513083223 */ /* 0x000fe20000000008 */
[----:B------:R-:W-:-:S03]  /*0480*/  IADD3 R10, P0, PT, R2, 0x20, RZ ;  /* 0x00000020020a7810 */ /* 0x000fc60007f1e0ff */
[----:B------:R-:W-:Y:S01]  /*0490*/  @P4 FFMA R8, R27, R7, R8 ;  /* 0x000000071b084223 */ /* 0x000fe20000000008 */
[----:B------:R-:W-:Y:S02]  /*04a0*/  IADD3.X R15, PT, PT, RZ, R3, RZ, P0, !PT ;  /* 0x00000003ff0f7210 */ /* 0x000fe400007fe4ff */
[----:B------:R-:W-:Y:S01]  /*04b0*/  LEA R12, R11, R12, 0x3 ;  /* 0x0000000c0b0c7211 */ /* 0x000fe200078e18ff */
[----:B--2---:R-:W-:-:S04]  /*04c0*/  @P5 FFMA R8, R29, R13, R8 ;  /* 0x0000000d1d085223 */ /* 0x004fc80000000008 */
[----:B------:R-:W-:Y:S01]  /*04d0*/  @P6 FFMA R8, R6, R25, R8 ;  /* 0x0000001906086223 */ /* 0x000fe20000000008 */
[----:B------:R-:W-:Y:S06]  /*04e0*/  BRA.U UP1, `(.L_x_2) ;  /* 0xfffffffd01387547 */ /* 0x000fec000b83ffff */
.L_x_1:
[----:B------:R-:W-:Y:S05]  /*04f0*/  BRA.U !UP0, `(.L_x_0) ;  /* 0x0000000108fc7547 */ /* 0x000fea000b800000 */
[----:B------:R-:W0:Y:S01]  /*0500*/  LDCU UR4, c[0x0][0x39c] ;  /* 0x00007380ff0477ac */ /* 0x000e220008000800 */
[----:B------:R-:W-:Y:S02]  /*0510*/  UISETP.GE.U32.AND UP0, UPT, UR8, 0x4, UPT ;  /* 0x000000040800788c */ /* 0x000fe4000bf06070 */
[----:B0-----:R-:W-:-:S04]  /*0520*/  ULOP3.LUT UR5, UR4, 0x3, URZ, 0xc0, !UPT ;  /* 0x0000000304057892 */ /* 0x001fc8000f8ec0ff */
[----:B------:R-:W-:-:S03]  /*0530*/  UISETP.NE.AND UP1, UPT, UR5, URZ, UPT ;  /* 0x000000ff0500728c */ /* 0x000fc6000bf25270 */
[----:B------:R-:W-:Y:S08]  /*0540*/  BRA.U !UP0, `(.L_x_3) ;  /* 0x0000000108647547 */ /* 0x000ff0000b800000 */
[----:B------:R-:W0:Y:S01]  /*0550*/  LDC.64 R6, c[0x0][0x380] ;  /* 0x0000e000ff067b82 */ /* 0x000e220000000a00 */
[----:B------:R-:W-:-:S07]  /*0560*/  IMAD R3, R9, R11, R0 ;  /* 0x0000000b09037224 */ /* 0x000fce00078e0200 */
[----:B------:R-:W1:Y:S01]  /*0570*/  LDC.64 R4, c[0x0][0x388] ;  /* 0x0000e200ff047b82 */ /* 0x000e620000000a00 */
[----:B0-----:R-:W-:-:S05]  /*0580*/  IMAD.WIDE R6, R3, 0x4, R6 ;  /* 0x0000000403067825 */ /* 0x001fca00078e0206 */
[----:B------:R-:W2:Y:S01]  /*0590*/  LDG.E R19, desc[UR10][R6.64] ;  /* 0x0000000a06137981 */ /* 0x000ea2000c1e1900 */
[----:B------:R-:W-:-:S05]  /*05a0*/  IMAD.WIDE R12, R11, 0x4, R6 ;  /* 0x000000040b0c7825 */ /* 0x000fca00078e0206 */
[----:B------:R-:W3:Y:S01]  /*05b0*/  LDG.E R21, desc[UR10][R12.64] ;  /* 0x0000000a0c157981 */ /* 0x000ee2000c1e1900 */
[----:B------:R-:W-:-:S05]  /*05c0*/  IMAD.WIDE R14, R11, 0x4, R12 ;  /* 0x000000040b0e7825 */ /* 0x000fca00078e020c */
[----:B------:R-:W4:Y:S01]  /*05d0*/  LDG.E R23, desc[UR10][R14.64] ;  /* 0x0000000a0e177981 */ /* 0x000f22000c1e1900 */
[----:B------:R-:W-:-:S06]  /*05e0*/  IMAD.WIDE R2, R11, 0x4, R14 ;  /* 0x000000040b027825 */ /* 0x000fcc00078e020e */
[----:B------:R-:W5:Y:S01]  /*05f0*/  LDG.E R3, desc[UR10][R2.64] ;  /* 0x0000000a02037981 */ /* 0x000f62000c1e1900 */
[----:B-1----:R-:W-:Y:S01]  /*0600*/  IMAD.WIDE.U32 R4, R9, 0x4, R4 ;  /* 0x0000000409047825 */ /* 0x002fe200078e0004 */
[----:B--2---:R-:W-:Y:S02]  /*0610*/  FSETP.NEU.AND P0, PT, R19, RZ, PT ;  /* 0x000000ff1300720b */ /* 0x004fe40003f0d000 */
[----:B---3--:R-:W-:Y:S02]  /*0620*/  FSETP.NEU.AND P1, PT, R21, RZ, PT ;  /* 0x000000ff1500720b */ /* 0x008fe40003f2d000 */
[----:B----4-:R-:W-:-:S09]  /*0630*/  FSETP.NEU.AND P2, PT, R23, RZ, PT ;  /* 0x000000ff1700720b */ /* 0x010fd20003f4d000 */
[----:B------:R-:W2:Y:S01]  /*0640*/  @P0 LDG.E R7, desc[UR10][R4.64] ;  /* 0x0000000a04070981 */ /* 0x000ea2000c1e1900 */
[----:B-----5:R-:W-:-:S03]  /*0650*/  FSETP.NEU.AND P3, PT, R3, RZ, PT ;  /* 0x000000ff0300720b */ /* 0x020fc60003f6d000 */
[----:B------:R-:W3:Y:S04]  /*0660*/  @P1 LDG.E R13, desc[UR10][R4.64+0x4] ;  /* 0x0000040a040d1981 */ /* 0x000ee8000c1e1900 */
[----:B------:R-:W4:Y:S06]  /*0670*/  @P2 LDG.E R17, desc[UR10][R4.64+0x8] ;  /* 0x0000080a04112981 */ /* 0x000f2c000c1e1900 */
[----:B------:R-:W5:Y:S01]  /*0680*/  @P3 LDG.E R15, desc[UR10][R4.64+0xc] ;  /* 0x00000c0a040f3981 */ /* 0x000f62000c1e1900 */
[----:B------:R-:W-:Y:S01]  /*0690*/  IADD3 R9, PT, PT, R9, 0x4, RZ ;  /* 0x0000000409097810 */ /* 0x000fe20007ffe0ff */
[----:B--2---:R-:W-:-:S04]  /*06a0*/  @P0 FFMA R8, R19, R7, R8 ;  /* 0x0000000713080223 */ /* 0x004fc80000000008 */
[----:B---3--:R-:W-:-:S04]  /*06b0*/  @P1 FFMA R8, R21, R13, R8 ;  /* 0x0000000d15081223 */ /* 0x008fc80000000008 */
[----:B----4-:R-:W-:-:S04]  /*06c0*/  @P2 FFMA R8, R23, R17, R8 ;  /* 0x0000001117082223 */ /* 0x010fc80000000008 */
[----:B-----5:R-:W-:-:S07]  /*06d0*/  @P3 FFMA R8, R3, R15, R8 ;  /* 0x0000000f03083223 */ /* 0x020fce0000000008 */
.L_x_3:
[----:B------:R-:W-:Y:S05]  /*06e0*/  BRA.U !UP1, `(.L_x_0) ;  /* 0x0000000109807547 */ /* 0x000fea000b800000 */
[----:B------:R-:W-:Y:S02]  /*06f0*/  UISETP.NE.AND UP0, UPT, UR5, 0x1, UPT ;  /* 0x000000010500788c */ /* 0x000fe4000bf05270 */
[----:B------:R-:W-:-:S04]  /*0700*/  ULOP3.LUT UR4, UR4, 0x1, URZ, 0xc0, !UPT ;  /* 0x0000000104047892 */ /* 0x000fc8000f8ec0ff */
[----:B------:R-:W-:-:S03]  /*0710*/  UISETP.NE.U32.AND UP1, UPT, UR4, 0x1, UPT ;  /* 0x000000010400788c */ /* 0x000fc6000bf25070 */
[----:B------:R-:W-:Y:S08]  /*0720*/  BRA.U !UP0, `(.L_x_4) ;  /* 0x00000001083c7547 */ /* 0x000ff0000b800000 */
[----:B------:R-:W0:Y:S01]  /*0730*/  LDC.64 R2, c[0x0][0x380] ;  /* 0x0000e000ff027b82 */ /* 0x000e220000000a00 */
[----:B------:R-:W-:-:S07]  /*0740*/  IMAD R5, R9, R11, R0 ;  /* 0x0000000b09057224 */ /* 0x000fce00078e0200 */
[----:B------:R-:W1:Y:S01]  /*0750*/  LDC.64 R6, c[0x0][0x388] ;  /* 0x0000e200ff067b82 */ /* 0x000e620000000a00 */
[----:B0-----:R-:W-:-:S04]  /*0760*/  IMAD.WIDE R4, R5, 0x4, R2 ;  /* 0x0000000405047825 */ /* 0x001fc800078e0202 */
[----:B------:R-:W-:Y:S02]  /*0770*/  IMAD.WIDE R2, R11, 0x4, R4 ;  /* 0x000000040b027825 */ /* 0x000fe400078e0204 */
[----:B------:R-:W2:Y:S04]  /*0780*/  LDG.E R5, desc[UR10][R4.64] ;  /* 0x0000000a04057981 */ /* 0x000ea8000c1e1900 */
[----:B------:R-:W3:Y:S01]  /*0790*/  LDG.E R3, desc[UR10][R2.64] ;  /* 0x0000000a02037981 */ /* 0x000ee2000c1e1900 */
[----:B-1----:R-:W-:Y:S01]  /*07a0*/  IMAD.WIDE.U32 R6, R9, 0x4, R6 ;  /* 0x0000000409067825 */ /* 0x002fe200078e0006 */
[----:B--2---:R-:W-:Y:S02]  /*07b0*/  FSETP.NEU.AND P0, PT, R5, RZ, PT ;  /* 0x000000ff0500720b */ /* 0x004fe40003f0d000 */
[----:B---3--:R-:W-:-:S11]  /*07c0*/  FSETP.NEU.AND P1, PT, R3, RZ, PT ;  /* 0x000000ff0300720b */ /* 0x008fd60003f2d000 */
[----:B------:R-:W2:Y:S04]  /*07d0*/  @P0 LDG.E R13, desc[UR10][R6.64] ;  /* 0x0000000a060d0981 */ /* 0x000ea8000c1e1900 */
[----:B------:R-:W3:Y:S01]  /*07e0*/  @P1 LDG.E R15, desc[UR10][R6.64+0x4] ;  /* 0x0000040a060f1981 */ /* 0x000ee2000c1e1900 */
[----:B------:R-:W-:Y:S01]  /*07f0*/  IADD3 R9, PT, PT, R9, 0x2, RZ ;  /* 0x0000000209097810 */ /* 0x000fe20007ffe0ff */
[----:B--2---:R-:W-:-:S04]  /*0800*/  @P0 FFMA R8, R5, R13, R8 ;  /* 0x0000000d05080223 */ /* 0x004fc80000000008 */
[----:B---3--:R-:W-:-:S07]  /*0810*/  @P1 FFMA R8, R3, R15, R8 ;  /* 0x0000000f03081223 */ /* 0x008fce0000000008 */
.L_x_4:
[----:B------:R-:W-:Y:S05]  /*0820*/  BRA.U UP1, `(.L_x_0) ;  /* 0x0000000101307547 */ /* 0x000fea000b800000 */
[----:B------:R-:W0:Y:S01]  /*0830*/  LDC.64 R2, c[0x0][0x380] ;  /* 0x0000e000ff027b82 */ /* 0x000e220000000a00 */
[----:B------:R-:W-:-:S04]  /*0840*/  IMAD R11, R9, R11, R0 ;  /* 0x0000000b090b7224 */ /* 0x000fc800078e0200 */
[----:B0-----:R-:W-:-:S05]  /*0850*/  IMAD.WIDE R2, R11, 0x4, R2 ;  /* 0x000000040b027825 */ /* 0x001fca00078e0202 */
[----:B------:R-:W2:Y:S01]  /*0860*/  LDG.E R5, desc[UR10][R2.64] ;  /* 0x0000000a02057981 */ /* 0x000ea2000c1e1900 */
[----:B------:R-:W-:Y:S01]  /*0870*/  BSSY.RECONVERGENT B0, `(.L_x_0) ;  /* 0x0000007000007945 */ /* 0x000fe20003800200 */
[----:B--2---:R-:W-:-:S13]  /*0880*/  FSETP.NEU.AND P0, PT, R5, RZ, PT ;  /* 0x000000ff0500720b */ /* 0x004fda0003f0d000 */
[----:B------:R-:W-:Y:S05]  /*0890*/  @!P0 BRA `(.L_x_5) ;  /* 0x0000000000108947 */ /* 0x000fea0003800000 */
[----:B------:R-:W0:Y:S02]  /*08a0*/  LDC.64 R2, c[0x0][0x388] ;  /* 0x0000e200ff027b82 */ /* 0x000e240000000a00 */
[----:B0-----:R-:W-:-:S06]  /*08b0*/  IMAD.WIDE.U32 R2, R9, 0x4, R2 ;  /* 0x0000000409027825 */ /* 0x001fcc00078e0002 */
[----:B------:R-:W2:Y:S02]  /*08c0*/  LDG.E R3, desc[UR10][R2.64] ;  /* 0x0000000a02037981 */ /* 0x000ea4000c1e1900 */
[----:B--2---:R-:W-:-:S07]  /*08d0*/  FFMA R8, R5, R3, R8 ;  /* 0x0000000305087223 */ /* 0x004fce0000000008 */
.L_x_5:
[----:B------:R-:W-:Y:S05]  /*08e0*/  BSYNC.RECONVERGENT B0 ;  /* 0x0000000000007941 */ /* 0x000fea0003800200 */
.L_x_0:
[----:B------:R-:W0:Y:S02]  /*08f0*/  LDC.64 R2, c[0x0][0x390] ;  /* 0x0000e400ff027b82 */ /* 0x000e240000000a00 */
[----:B0-----:R-:W-:-:S05]  /*0900*/  IMAD.WIDE R2, R0, 0x4, R2 ;  /* 0x0000000400027825 */ /* 0x001fca00078e0202 */
[----:B------:R-:W-:Y:S01]  /*0910*/  STG.E desc[UR10][R2.64], R8 ;  /* 0x0000000802007986 */ /* 0x000fe2000c10190a */
[----:B------:R-:W-:Y:S05]  /*0920*/  EXIT ;  /* 0x000000000000794d */ /* 0x000fea0003800000 */
.L_x_6:
[----:B------:R-:W-:-:S00]  /*0930*/  BRA `(.L_x_6) ;  /* 0xfffffffc00fc7947 */ /* 0x000fc0000383ffff */
[----:B------:R-:W-:-:S00]  /*0940*/  NOP ;  /* 0x0000000000007918 */ /* 0x000fc00000000000 */
        /* <DEDUP_REMOVED lines=11> */
.L_x_7:


//--------------------- .nv.shared.reserved.0     --------------------------
	.section	.nv.shared.reserved.0,"aw",@nobits
	.weak		__nv_reservedSMEM_offset_0_alias
	.size		__nv_reservedSMEM_offset_0_alias, 0, 64
	.other		__nv_reservedSMEM_offset_0_alias,@"STO_CUDA_RESERVED_SHARED STV_DEFAULT"
__nv_reservedSMEM_offset_0_alias:
	.zero		0
	.zero		64


//--------------------- .nv.constant0._Z32sparseMatrixVectorMultiplicationPKfS0_Pfii --------------------------
	.section	.nv.constant0._Z32sparseMatrixVectorMultiplicationPKfS0_Pfii,"a",@progbits
	.sectionflags	@""
	.align	4
.nv.constant0._Z32sparseMatrixVectorMultiplicationPKfS0_Pfii:
	.zero		928


//--------------------- SYMBOLS --------------------------

	.type		.nv.reservedSmem.offset0,@object
	.size		.nv.reservedSmem.offset0,0x4
